//
// Generated by NVIDIA NVVM Compiler
//
// Compiler Build ID: CL-36424714
// Cuda compilation tools, release 13.0, V13.0.88
// Based on NVVM 20.0.0
//

.version 9.0
.target sm_100
.address_size 64

	// .globl	_Z14stencil_kernelPfS_j
.extern .func  (.param .b32 func_retval0) vprintf
(
	.param .b64 vprintf_param_0,
	.param .b64 vprintf_param_1
)
;
// _ZZ25stencil_kernel_mem_tilingPfS_jE4in_s has been demoted
.global .align 1 .b8 $str[25] = {37, 100, 44, 32, 37, 100, 44, 32, 37, 100, 32, 10, 37, 100, 44, 32, 37, 100, 44, 32, 37, 100, 32, 10};

.visible .entry _Z14stencil_kernelPfS_j(
	.param .u64 .ptr .align 1 _Z14stencil_kernelPfS_j_param_0,
	.param .u64 .ptr .align 1 _Z14stencil_kernelPfS_j_param_1,
	.param .u32 _Z14stencil_kernelPfS_j_param_2
)
{
	.reg .pred 	%p<12>;
	.reg .b32 	%r<31>;
	.reg .b32 	%f<15>;
	.reg .b64 	%rd<20>;

	ld.param.u64 	%rd1, [_Z14stencil_kernelPfS_j_param_0];
	ld.param.u64 	%rd2, [_Z14stencil_kernelPfS_j_param_1];
	ld.param.u32 	%r4, [_Z14stencil_kernelPfS_j_param_2];
	mov.u32 	%r5, %ctaid.z;
	mov.u32 	%r6, %ntid.z;
	mov.u32 	%r7, %tid.z;
	mad.lo.s32 	%r1, %r5, %r6, %r7;
	mov.u32 	%r8, %ctaid.y;
	mov.u32 	%r9, %ntid.y;
	mov.u32 	%r10, %tid.y;
	mad.lo.s32 	%r2, %r8, %r9, %r10;
	mov.u32 	%r11, %ctaid.x;
	mov.u32 	%r12, %ntid.x;
	mov.u32 	%r13, %tid.x;
	mad.lo.s32 	%r3, %r11, %r12, %r13;
	setp.eq.s32 	%p1, %r1, 0;
	add.s32 	%r14, %r4, -1;
	setp.ge.u32 	%p2, %r1, %r14;
	setp.eq.s32 	%p3, %r2, 0;
	or.pred  	%p4, %p1, %p3;
	or.pred  	%p5, %p4, %p2;
	setp.ge.u32 	%p6, %r2, %r14;
	or.pred  	%p7, %p6, %p5;
	setp.eq.s32 	%p8, %r3, 0;
	or.pred  	%p9, %p8, %p7;
	setp.ge.u32 	%p10, %r3, %r14;
	or.pred  	%p11, %p10, %p9;
	@%p11 bra 	$L__BB0_2;
	cvta.to.global.u64 	%rd3, %rd1;
	cvta.to.global.u64 	%rd4, %rd2;
	mul.lo.s32 	%r15, %r4, %r1;
	mul.lo.s32 	%r16, %r15, %r4;
	mul.lo.s32 	%r17, %r4, %r2;
	add.s32 	%r18, %r17, %r3;
	add.s32 	%r19, %r18, %r16;
	mul.wide.u32 	%rd5, %r19, 4;
	add.s64 	%rd6, %rd3, %rd5;
	ld.global.f32 	%f1, [%rd6];
	add.s32 	%r20, %r19, -1;
	mul.wide.u32 	%rd7, %r20, 4;
	add.s64 	%rd8, %rd3, %rd7;
	ld.global.f32 	%f2, [%rd8];
	mul.f32 	%f3, %f2, 0f3F000000;
	fma.rn.f32 	%f4, %f1, 0f3F000000, %f3;
	add.s32 	%r21, %r19, 1;
	mul.wide.u32 	%rd9, %r21, 4;
	add.s64 	%rd10, %rd3, %rd9;
	ld.global.f32 	%f5, [%rd10];
	fma.rn.f32 	%f6, %f5, 0f3F000000, %f4;
	sub.s32 	%r22, %r17, %r4;
	add.s32 	%r23, %r22, %r3;
	add.s32 	%r24, %r23, %r16;
	mul.wide.u32 	%rd11, %r24, 4;
	add.s64 	%rd12, %rd3, %rd11;
	ld.global.f32 	%f7, [%rd12];
	fma.rn.f32 	%f8, %f7, 0f3F000000, %f6;
	shl.b32 	%r25, %r4, 1;
	add.s32 	%r26, %r24, %r25;
	mul.wide.u32 	%rd13, %r26, 4;
	add.s64 	%rd14, %rd3, %rd13;
	ld.global.f32 	%f9, [%rd14];
	fma.rn.f32 	%f10, %f9, 0f3F000000, %f8;
	sub.s32 	%r27, %r15, %r4;
	mad.lo.s32 	%r28, %r27, %r4, %r18;
	mul.wide.u32 	%rd15, %r28, 4;
	add.s64 	%rd16, %rd3, %rd15;
	ld.global.f32 	%f11, [%rd16];
	fma.rn.f32 	%f12, %f11, 0f3F000000, %f10;
	add.s32 	%r29, %r27, %r25;
	mad.lo.s32 	%r30, %r29, %r4, %r18;
	mul.wide.u32 	%rd17, %r30, 4;
	add.s64 	%rd18, %rd3, %rd17;
	ld.global.f32 	%f13, [%rd18];
	fma.rn.f32 	%f14, %f13, 0f3F000000, %f12;
	add.s64 	%rd19, %rd4, %rd5;
	st.global.f32 	[%rd19], %f14;
$L__BB0_2:
	ret;

}
	// .globl	_Z25stencil_kernel_mem_tilingPfS_j
.visible .entry _Z25stencil_kernel_mem_tilingPfS_j(
	.param .u64 .ptr .align 1 _Z25stencil_kernel_mem_tilingPfS_j_param_0,
	.param .u64 .ptr .align 1 _Z25stencil_kernel_mem_tilingPfS_j_param_1,
	.param .u32 _Z25stencil_kernel_mem_tilingPfS_j_param_2
)
{
	.local .align 8 .b8 	__local_depot1[24];
	.reg .b64 	%SP;
	.reg .b64 	%SPL;
	.reg .pred 	%p<25>;
	.reg .b32 	%r<38>;
	.reg .b32 	%f<16>;
	.reg .b64 	%rd<13>;
	// demoted variable
	.shared .align 4 .b8 _ZZ25stencil_kernel_mem_tilingPfS_jE4in_s[864];
	mov.u64 	%SPL, __local_depot1;
	cvta.local.u64 	%SP, %SPL;
	ld.param.u64 	%rd1, [_Z25stencil_kernel_mem_tilingPfS_j_param_0];
	ld.param.u64 	%rd2, [_Z25stencil_kernel_mem_tilingPfS_j_param_1];
	ld.param.u32 	%r15, [_Z25stencil_kernel_mem_tilingPfS_j_param_2];
	mov.u32 	%r1, %ctaid.z;
	shl.b32 	%r16, %r1, 2;
	mov.u32 	%r2, %tid.z;
	add.s32 	%r17, %r16, %r2;
	setp.eq.s32 	%p1, %r17, 0;
	add.s32 	%r4, %r17, -1;
	mov.u32 	%r5, %ctaid.y;
	shl.b32 	%r18, %r5, 2;
	mov.u32 	%r6, %tid.y;
	add.s32 	%r19, %r18, %r6;
	add.s32 	%r8, %r19, -1;
	setp.eq.s32 	%p2, %r19, 0;
	mov.u32 	%r9, %ctaid.x;
	shl.b32 	%r20, %r9, 2;
	mov.u32 	%r10, %tid.x;
	add.s32 	%r11, %r10, -1;
	add.s32 	%r12, %r11, %r20;
	setp.ge.u32 	%p3, %r4, %r15;
	or.pred  	%p4, %p1, %p2;
	or.pred  	%p5, %p4, %p3;
	setp.ge.u32 	%p6, %r8, %r15;
	or.pred  	%p7, %p5, %p6;
	setp.lt.s32 	%p8, %r12, 0;
	or.pred  	%p9, %p8, %p7;
	setp.ge.u32 	%p10, %r12, %r15;
	mov.u32 	%r21, _ZZ25stencil_kernel_mem_tilingPfS_jE4in_s;
	mad.lo.s32 	%r22, %r2, 144, %r21;
	mad.lo.s32 	%r23, %r6, 24, %r22;
	shl.b32 	%r24, %r10, 2;
	add.s32 	%r13, %r23, %r24;
	or.pred  	%p11, %p10, %p9;
	@%p11 bra 	$L__BB1_2;
	cvta.to.global.u64 	%rd3, %rd1;
	mad.lo.s32 	%r25, %r15, %r4, %r8;
	mad.lo.s32 	%r26, %r25, %r15, %r12;
	mul.wide.u32 	%rd4, %r26, 4;
	add.s64 	%rd5, %rd3, %rd4;
	ld.global.f32 	%f1, [%rd5];
	st.shared.f32 	[%r13], %f1;
$L__BB1_2:
	bar.sync 	0;
	add.s32 	%r27, %r15, -1;
	min.u32 	%r28, %r17, %r19;
	setp.lt.u32 	%p12, %r28, 2;
	max.u32 	%r29, %r4, %r8;
	setp.ge.u32 	%p13, %r29, %r27;
	or.pred  	%p14, %p13, %p12;
	setp.lt.s32 	%p15, %r12, 1;
	or.pred  	%p16, %p15, %p14;
	setp.ge.u32 	%p17, %r12, %r27;
	or.pred  	%p18, %p17, %p16;
	@%p18 bra 	$L__BB1_7;
	add.s32 	%r30, %r2, -1;
	add.s32 	%r31, %r6, -1;
	or.b32  	%r32, %r30, %r31;
	or.b32  	%r33, %r32, %r11;
	setp.gt.u32 	%p19, %r33, 3;
	@%p19 bra 	$L__BB1_7;
	setp.ne.s32 	%p20, %r4, 1;
	setp.ne.s32 	%p21, %r8, 1;
	or.pred  	%p22, %p20, %p21;
	setp.ne.s32 	%p23, %r12, 1;
	or.pred  	%p24, %p23, %p22;
	@%p24 bra 	$L__BB1_6;
	add.u64 	%rd6, %SP, 0;
	add.u64 	%rd7, %SPL, 0;
	st.local.v2.u32 	[%rd7], {%r1, %r5};
	st.local.v2.u32 	[%rd7+8], {%r9, %r2};
	st.local.v2.u32 	[%rd7+16], {%r6, %r10};
	mov.u64 	%rd8, $str;
	cvta.global.u64 	%rd9, %rd8;
	{ // callseq 0, 0
	.param .b64 param0;
	st.param.b64 	[param0], %rd9;
	.param .b64 param1;
	st.param.b64 	[param1], %rd6;
	.param .b32 retval0;
	call.uni (retval0), 
	vprintf, 
	(
	param0, 
	param1
	);
	ld.param.b32 	%r34, [retval0];
	} // callseq 0
$L__BB1_6:
	ld.shared.f32 	%f2, [%r13];
	ld.shared.f32 	%f3, [%r13+-4];
	mul.f32 	%f4, %f3, 0f3F000000;
	fma.rn.f32 	%f5, %f2, 0f3F000000, %f4;
	ld.shared.f32 	%f6, [%r13+4];
	fma.rn.f32 	%f7, %f6, 0f3F000000, %f5;
	ld.shared.f32 	%f8, [%r13+-24];
	fma.rn.f32 	%f9, %f8, 0f3F000000, %f7;
	ld.shared.f32 	%f10, [%r13+24];
	fma.rn.f32 	%f11, %f10, 0f3F000000, %f9;
	ld.shared.f32 	%f12, [%r13+-144];
	fma.rn.f32 	%f13, %f12, 0f3F000000, %f11;
	ld.shared.f32 	%f14, [%r13+144];
	fma.rn.f32 	%f15, %f14, 0f3F000000, %f13;
	mad.lo.s32 	%r36, %r15, %r4, %r8;
	mad.lo.s32 	%r37, %r36, %r15, %r12;
	cvta.to.global.u64 	%rd10, %rd2;
	mul.wide.u32 	%rd11, %r37, 4;
	add.s64 	%rd12, %rd10, %rd11;
	st.global.f32 	[%rd12], %f15;
$L__BB1_7:
	ret;

}


// ===== COMPILED SASS (sm_100) =====

	.target	sm_100

	.elftype	@"ET_EXEC"


//--------------------- .note.nv.tkinfo           --------------------------
	.section	.note.nv.tkinfo,"",@"SHT_NOTE"
	.sectionflags	@"SHF_NOTE_NV_TKINFO"
	.tkinfo
        /*0018*/ 	.word	0x00000002
        /*0030*/ 	.string	""
        /*0030*/ 	.string	"ptxas"
        /*0030*/ 	.string	"Cuda compilation tools, release 13.0, V13.0.88"
        /*0030*/ 	.string	"Build cuda_13.0.r13.0/compiler.36424714_0"
        /*0030*/ 	.string	"-arch sm_100 -m 64 "



//--------------------- .note.nv.cuinfo           --------------------------
	.section	.note.nv.cuinfo,"",@"SHT_NOTE"
	.sectionflags	@"SHF_NOTE_NV_CUINFO"
        /*0018*/ 	.short	0x0002
        /*001a*/ 	.short	0x0064
        /*001c*/ 	.short	0x0082
	.zero		2


//--------------------- .nv.info                  --------------------------
	.section	.nv.info,"",@"SHT_CUDA_INFO"
	.align	4


	//----- nvinfo : EIATTR_REGCOUNT
	.align		4
        /*0000*/ 	.byte	0x04, 0x2f
        /*0002*/ 	.short	(.L_2 - .L_1)
	.align		4
.L_1:
        /*0004*/ 	.word	index@(_Z14stencil_kernelPfS_j)
        /*0008*/ 	.word	0x00000018


	//----- nvinfo : EIATTR_FRAME_SIZE
	.align		4
.L_2:
        /*000c*/ 	.byte	0x04, 0x11
        /*000e*/ 	.short	(.L_4 - .L_3)
	.align		4
.L_3:
        /*0010*/ 	.word	index@(_Z14stencil_kernelPfS_j)
        /*0014*/ 	.word	0x00000000


	//----- nvinfo : EIATTR_REGCOUNT
	.align		4
.L_4:
        /*0018*/ 	.byte	0x04, 0x2f
        /*001a*/ 	.short	(.L_6 - .L_5)
	.align		4
.L_5:
        /*001c*/ 	.word	index@(_Z25stencil_kernel_mem_tilingPfS_j)
        /*0020*/ 	.word	0x00000018


	//----- nvinfo : EIATTR_FRAME_SIZE
	.align		4
.L_6:
        /*0024*/ 	.byte	0x04, 0x11
        /*0026*/ 	.short	(.L_8 - .L_7)
	.align		4
.L_7:
        /*0028*/ 	.word	index@(_Z25stencil_kernel_mem_tilingPfS_j)
        /*002c*/ 	.word	0x00000018


	//----- nvinfo : EIATTR_MIN_STACK_SIZE
	.align		4
.L_8:
        /*0030*/ 	.byte	0x04, 0x12
        /*0032*/ 	.short	(.L_10 - .L_9)
	.align		4
.L_9:
        /*0034*/ 	.word	index@(_Z25stencil_kernel_mem_tilingPfS_j)
        /*0038*/ 	.word	0x00000018


	//----- nvinfo : EIATTR_MIN_STACK_SIZE
	.align		4
.L_10:
        /*003c*/ 	.byte	0x04, 0x12
        /*003e*/ 	.short	(.L_12 - .L_11)
	.align		4
.L_11:
        /*0040*/ 	.word	index@(_Z14stencil_kernelPfS_j)
        /*0044*/ 	.word	0x00000000
.L_12:


//--------------------- .nv.compat                --------------------------
	.section	.nv.compat,"",@"SHT_CUDA_COMPAT_INFO"
	.align	4
        /*0000*/ 	.byte	0x02, 0x09, 0x00, 0x00, 0x02, 0x02, 0x01, 0x00, 0x02, 0x05, 0x05, 0x00, 0x03, 0x07, 0x01, 0x01
        /*0010*/ 	.byte	0x02, 0x03, 0x00, 0x00, 0x02, 0x06, 0x01, 0x00, 0x04, 0x0b, 0x08, 0x00, 0x09, 0x00, 0x00, 0x00
        /*0020*/ 	.byte	0x00, 0x00, 0x00, 0x00


//--------------------- .nv.info._Z25stencil_kernel_mem_tilingPfS_j --------------------------
	.section	.nv.info._Z25stencil_kernel_mem_tilingPfS_j,"",@"SHT_CUDA_INFO"
	.sectionflags	@""
	.align	4


	//----- nvinfo : EIATTR_CUDA_API_VERSION
	.align		4
        /*0000*/ 	.byte	0x04, 0x37
        /*0002*/ 	.short	(.L_14 - .L_13)
.L_13:
        /*0004*/ 	.word	0x00000082


	//----- nvinfo : EIATTR_KPARAM_INFO
	.align		4
.L_14:
        /*0008*/ 	.byte	0x04, 0x17
        /*000a*/ 	.short	(.L_16 - .L_15)
.L_15:
        /*000c*/ 	.word	0x00000000
        /*0010*/ 	.short	0x0002
        /*0012*/ 	.short	0x0010
        /*0014*/ 	.byte	0x00, 0xf0, 0x11, 0x00


	//----- nvinfo : EIATTR_KPARAM_INFO
	.align		4
.L_16:
        /*0018*/ 	.byte	0x04, 0x17
        /*001a*/ 	.short	(.L_18 - .L_17)
.L_17:
        /*001c*/ 	.word	0x00000000
        /*0020*/ 	.short	0x0001
        /*0022*/ 	.short	0x0008
        /*0024*/ 	.byte	0x00, 0xf5, 0x21, 0x00


	//----- nvinfo : EIATTR_KPARAM_INFO
	.align		4
.L_18:
        /*0028*/ 	.byte	0x04, 0x17
        /*002a*/ 	.short	(.L_20 - .L_19)
.L_19:
        /*002c*/ 	.word	0x00000000
        /*0030*/ 	.short	0x0000
        /*0032*/ 	.short	0x0000
        /*0034*/ 	.byte	0x00, 0xf5, 0x21, 0x00


	//----- nvinfo : EIATTR_SPARSE_MMA_MASK
	.align		4
.L_20:
        /*0038*/ 	.byte	0x03, 0x50
        /*003a*/ 	.short	0x0000


	//----- nvinfo : EIATTR_MAXREG_COUNT
	.align		4
        /*003c*/ 	.byte	0x03, 0x1b
        /*003e*/ 	.short	0x00ff


	//----- nvinfo : EIATTR_NUM_BARRIERS
	.align		4
        /*0040*/ 	.byte	0x02, 0x4c
        /*0042*/ 	.byte	0x01
	.zero		1


	//----- nvinfo : EIATTR_EXTERNS
	.align		4
        /*0044*/ 	.byte	0x04, 0x0f
        /*0046*/ 	.short	(.L_22 - .L_21)


	//   ....[0]....
	.align		4
.L_21:
        /*0048*/ 	.word	index@(vprintf)


	//----- nvinfo : EIATTR_MERCURY_ISA_VERSION
	.align		4
.L_22:
        /*004c*/ 	.byte	0x03, 0x5f
        /*004e*/ 	.short	0x0101


	//----- nvinfo : EIATTR_VRC_CTA_INIT_COUNT
	.align		4
        /*0050*/ 	.byte	0x02, 0x4a
	.zero		1
	.zero		1


	//----- nvinfo : EIATTR_SYSCALL_OFFSETS
	.align		4
        /*0054*/ 	.byte	0x04, 0x46
        /*0056*/ 	.short	(.L_24 - .L_23)


	//   ....[0]....
.L_23:
        /*0058*/ 	.word	0x00000420


	//----- nvinfo : EIATTR_EXIT_INSTR_OFFSETS
	.align		4
.L_24:
        /*005c*/ 	.byte	0x04, 0x1c
        /*005e*/ 	.short	(.L_26 - .L_25)


	//   ....[0]....
.L_25:
        /*0060*/ 	.word	0x000002e0


	//   ....[1]....
        /*0064*/ 	.word	0x00000330


	//   ....[2]....
        /*0068*/ 	.word	0x00000580


	//----- nvinfo : EIATTR_CRS_STACK_SIZE
	.align		4
.L_26:
        /*006c*/ 	.byte	0x04, 0x1e
        /*006e*/ 	.short	(.L_28 - .L_27)
.L_27:
        /*0070*/ 	.word	0x00000000


	//----- nvinfo : EIATTR_CBANK_PARAM_SIZE
	.align		4
.L_28:
        /*0074*/ 	.byte	0x03, 0x19
        /*0076*/ 	.short	0x0014


	//----- nvinfo : EIATTR_PARAM_CBANK
	.align		4
        /*0078*/ 	.byte	0x04, 0x0a
        /*007a*/ 	.short	(.L_30 - .L_29)
	.align		4
.L_29:
        /*007c*/ 	.word	index@(.nv.constant0._Z25stencil_kernel_mem_tilingPfS_j)
        /*0080*/ 	.short	0x0380
        /*0082*/ 	.short	0x0014


	//----- nvinfo : EIATTR_SW_WAR
	.align		4
.L_30:
        /*0084*/ 	.byte	0x04, 0x36
        /*0086*/ 	.short	(.L_32 - .L_31)
.L_31:
        /*0088*/ 	.word	0x00000008
.L_32:


//--------------------- .nv.info._Z14stencil_kernelPfS_j --------------------------
	.section	.nv.info._Z14stencil_kernelPfS_j,"",@"SHT_CUDA_INFO"
	.sectionflags	@""
	.align	4


	//----- nvinfo : EIATTR_CUDA_API_VERSION
	.align		4
        /*0000*/ 	.byte	0x04, 0x37
        /*0002*/ 	.short	(.L_34 - .L_33)
.L_33:
        /*0004*/ 	.word	0x00000082


	//----- nvinfo : EIATTR_KPARAM_INFO
	.align		4
.L_34:
        /*0008*/ 	.byte	0x04, 0x17
        /*000a*/ 	.short	(.L_36 - .L_35)
.L_35:
        /*000c*/ 	.word	0x00000000
        /*0010*/ 	.short	0x0002
        /*0012*/ 	.short	0x0010
        /*0014*/ 	.byte	0x00, 0xf0, 0x11, 0x00


	//----- nvinfo : EIATTR_KPARAM_INFO
	.align		4
.L_36:
        /*0018*/ 	.byte	0x04, 0x17
        /*001a*/ 	.short	(.L_38 - .L_37)
.L_37:
        /*001c*/ 	.word	0x00000000
        /*0020*/ 	.short	0x0001
        /*0022*/ 	.short	0x0008
        /*0024*/ 	.byte	0x00, 0xf5, 0x21, 0x00


	//----- nvinfo : EIATTR_KPARAM_INFO
	.align		4
.L_38:
        /*0028*/ 	.byte	0x04, 0x17
        /*002a*/ 	.short	(.L_40 - .L_39)
.L_39:
        /*002c*/ 	.word	0x00000000
        /*0030*/ 	.short	0x0000
        /*0032*/ 	.short	0x0000
        /*0034*/ 	.byte	0x00, 0xf5, 0x21, 0x00


	//----- nvinfo : EIATTR_SPARSE_MMA_MASK
	.align		4
.L_40:
        /*0038*/ 	.byte	0x03, 0x50
        /*003a*/ 	.short	0x0000


	//----- nvinfo : EIATTR_MAXREG_COUNT
	.align		4
        /*003c*/ 	.byte	0x03, 0x1b
        /*003e*/ 	.short	0x00ff


	//----- nvinfo : EIATTR_MERCURY_ISA_VERSION
	.align		4
        /*0040*/ 	.byte	0x03, 0x5f
        /*0042*/ 	.short	0x0101


	//----- nvinfo : EIATTR_VRC_CTA_INIT_COUNT
	.align		4
        /*0044*/ 	.byte	0x02, 0x4a
	.zero		1
	.zero		1


	//----- nvinfo : EIATTR_EXIT_INSTR_OFFSETS
	.align		4
        /*0048*/ 	.byte	0x04, 0x1c
        /*004a*/ 	.short	(.L_42 - .L_41)


	//   ....[0]....
.L_41:
        /*004c*/ 	.word	0x00000150


	//   ....[1]....
        /*0050*/ 	.word	0x000003d0


	//----- nvinfo : EIATTR_CBANK_PARAM_SIZE
	.align		4
.L_42:
        /*0054*/ 	.byte	0x03, 0x19
        /*0056*/ 	.short	0x0014


	//----- nvinfo : EIATTR_PARAM_CBANK
	.align		4
        /*0058*/ 	.byte	0x04, 0x0a
        /*005a*/ 	.short	(.L_44 - .L_43)
	.align		4
.L_43:
        /*005c*/ 	.word	index@(.nv.constant0._Z14stencil_kernelPfS_j)
        /*0060*/ 	.short	0x0380
        /*0062*/ 	.short	0x0014


	//----- nvinfo : EIATTR_SW_WAR
	.align		4
.L_44:
        /*0064*/ 	.byte	0x04, 0x36
        /*0066*/ 	.short	(.L_46 - .L_45)
.L_45:
        /*0068*/ 	.word	0x00000008
.L_46:


//--------------------- .nv.callgraph             --------------------------
	.section	.nv.callgraph,"",@"SHT_CUDA_CALLGRAPH"
	.align	4
	.sectionentsize	8
	.align		4
        /*0000*/ 	.word	0x00000000
	.align		4
        /*0004*/ 	.word	0xffffffff
	.align		4
        /*0008*/ 	.word	index@(_Z25stencil_kernel_mem_tilingPfS_j)
	.align		4
        /*000c*/ 	.word	index@(vprintf)
	.align		4
        /*0010*/ 	.word	0x00000000
	.align		4
        /*0014*/ 	.word	0xfffffffe
	.align		4
        /*0018*/ 	.word	0x00000000
	.align		4
        /*001c*/ 	.word	0xfffffffd
	.align		4
        /*0020*/ 	.word	0x00000000
	.align		4
        /*0024*/ 	.word	0xfffffffc


//--------------------- .nv.constant4             --------------------------
	.section	.nv.constant4,"a",@progbits
	.align	8
	.align		8
.nv.constant4:
        /*0000*/ 	.dword	vprintf
	.align		8
        /*0008*/ 	.dword	$str


//--------------------- .text._Z25stencil_kernel_mem_tilingPfS_j --------------------------
	.section	.text._Z25stencil_kernel_mem_tilingPfS_j,"ax",@progbits
	.align	128
        .global         _Z25stencil_kernel_mem_tilingPfS_j
        .type           _Z25stencil_kernel_mem_tilingPfS_j,@function
        .size           _Z25stencil_kernel_mem_tilingPfS_j,(.L_x_4 - _Z25stencil_kernel_mem_tilingPfS_j)
        .other          _Z25stencil_kernel_mem_tilingPfS_j,@"STO_CUDA_ENTRY STV_DEFAULT"
_Z25stencil_kernel_mem_tilingPfS_j:
.text._Z25stencil_kernel_mem_tilingPfS_j:
[----:B------:R-:W0:Y:S01]  /*0000*/  LDC R1, c[0x0][0x37c] ;  /* 0x0000df00ff017b82 */ /* 0x000e220000000800 */
[----:B------:R-:W1:Y:S01]  /*0010*/  S2R R3, SR_CTAID.Y ;  /* 0x0000000000037919 */ /* 0x000e620000002600 */
[----:B------:R-:W2:Y:S01]  /*0020*/  LDCU UR4, c[0x0][0x390] ;  /* 0x00007200ff0477ac */ /* 0x000ea20008000800 */
[----:B0-----:R-:W-:Y:S01]  /*0030*/  VIADD R1, R1, 0xffffffe8 ;  /* 0xffffffe801017836 */ /* 0x001fe20000000000 */
[----:B------:R-:W1:Y:S01]  /*0040*/  S2R R8, SR_TID.Y ;  /* 0x0000000000087919 */ /* 0x000e620000002200 */
[----:B------:R-:W0:Y:S01]  /*0050*/  LDCU.64 UR36, c[0x0][0x358] ;  /* 0x00006b00ff2477ac */ /* 0x000e220008000a00 */
[----:B------:R-:W3:Y:S01]  /*0060*/  S2R R2, SR_CTAID.Z ;  /* 0x0000000000027919 */ /* 0x000ee20000002700 */
[----:B------:R-:W3:Y:S01]  /*0070*/  S2R R11, SR_TID.Z ;  /* 0x00000000000b7919 */ /* 0x000ee20000002300 */
[----:B------:R-:W4:Y:S01]  /*0080*/  S2R R9, SR_TID.X ;  /* 0x0000000000097919 */ /* 0x000f220000002100 */
[----:B------:R-:W5:Y:S01]  /*0090*/  S2R R10, SR_CTAID.X ;  /* 0x00000000000a7919 */ /* 0x000f620000002500 */
[----:B-1----:R-:W-:-:S04]  /*00a0*/  IMAD R13, R3, 0x4, R8 ;  /* 0x00000004030d7824 */ /* 0x002fc800078e0208 */
[C---:B------:R-:W-:Y:S01]  /*00b0*/  VIADD R18, R13.reuse, 0xffffffff ;  /* 0xffffffff0d127836 */ /* 0x040fe20000000000 */
[----:B------:R-:W-:Y:S01]  /*00c0*/  ISETP.NE.AND P0, PT, R13, RZ, PT ;  /* 0x000000ff0d00720c */ /* 0x000fe20003f05270 */
[----:B---3--:R-:W-:Y:S02]  /*00d0*/  IMAD R0, R2, 0x4, R11 ;  /* 0x0000000402007824 */ /* 0x008fe400078e020b */
[----:B----4-:R-:W-:-:S03]  /*00e0*/  VIADD R5, R9, 0xffffffff ;  /* 0xffffffff09057836 */ /* 0x010fc60000000000 */
[C---:B------:R-:W-:Y:S02]  /*00f0*/  IADD3 R19, PT, PT, R0.reuse, -0x1, RZ ;  /* 0xffffffff00137810 */ /* 0x040fe40007ffe0ff */
[----:B------:R-:W-:Y:S02]  /*0100*/  ISETP.EQ.OR P0, PT, R0, RZ, !P0 ;  /* 0x000000ff0000720c */ /* 0x000fe40004702670 */
[----:B-----5:R-:W-:Y:S02]  /*0110*/  LEA R17, R10, R5, 0x2 ;  /* 0x000000050a117211 */ /* 0x020fe400078e10ff */
[----:B--2---:R-:W-:-:S04]  /*0120*/  ISETP.GE.U32.OR P0, PT, R19, UR4, P0 ;  /* 0x0000000413007c0c */ /* 0x004fc80008706470 */
[----:B------:R-:W-:-:S04]  /*0130*/  ISETP.GE.U32.OR P0, PT, R18, UR4, P0 ;  /* 0x0000000412007c0c */ /* 0x000fc80008706470 */
[----:B------:R-:W-:-:S04]  /*0140*/  ISETP.LT.OR P0, PT, R17, RZ, P0 ;  /* 0x000000ff1100720c */ /* 0x000fc80000701670 */
[----:B------:R-:W-:-:S13]  /*0150*/  ISETP.GE.U32.OR P0, PT, R17, UR4, P0 ;  /* 0x0000000411007c0c */ /* 0x000fda0008706470 */
[----:B------:R-:W1:Y:S01]  /*0160*/  @!P0 LDC.64 R6, c[0x0][0x380] ;  /* 0x0000e000ff068b82 */ /* 0x000e620000000a00 */
[----:B------:R-:W-:-:S04]  /*0170*/  @!P0 IMAD R4, R19, UR4, R18 ;  /* 0x0000000413048c24 */ /* 0x000fc8000f8e0212 */
[----:B------:R-:W-:-:S04]  /*0180*/  @!P0 IMAD R15, R4, UR4, R17 ;  /* 0x00000004040f8c24 */ /* 0x000fc8000f8e0211 */
[----:B-1----:R-:W-:-:S05]  /*0190*/  @!P0 IMAD.WIDE.U32 R6, R15, 0x4, R6 ;  /* 0x000000040f068825 */ /* 0x002fca00078e0006 */
[----:B0-----:R0:W2:Y:S01]  /*01a0*/  @!P0 LDG.E R15, desc[UR36][R6.64] ;  /* 0x00000024060f8981 */ /* 0x0010a2000c1e1900 */
[----:B------:R-:W-:Y:S01]  /*01b0*/  MOV R4, 0x400 ;  /* 0x0000040000047802 */ /* 0x000fe20000000f00 */
[----:B------:R-:W-:Y:S01]  /*01c0*/  UIADD3 UR4, UPT, UPT, UR4, -0x1, URZ ;  /* 0xffffffff04047890 */ /* 0x000fe2000fffe0ff */
[----:B------:R-:W-:Y:S01]  /*01d0*/  VIMNMX.U32 R0, PT, PT, R0, R13, PT ;  /* 0x0000000d00007248 */ /* 0x000fe20003fe0000 */
[----:B------:R-:W1:Y:S01]  /*01e0*/  S2R R21, SR_CgaCtaId ;  /* 0x0000000000157919 */ /* 0x000e620000008800 */
[----:B------:R-:W0:Y:S02]  /*01f0*/  LDCU UR5, c[0x0][0x2f8] ;  /* 0x00005f00ff0577ac */ /* 0x000e240008000800 */
[----:B------:R-:W-:Y:S02]  /*0200*/  ISETP.GE.U32.AND P1, PT, R0, 0x2, PT ;  /* 0x000000020000780c */ /* 0x000fe40003f26070 */
[----:B------:R-:W-:Y:S01]  /*0210*/  VIMNMX.U32 R0, PT, PT, R19, R18, !PT ;  /* 0x0000001213007248 */ /* 0x000fe20007fe0000 */
[----:B------:R-:W3:Y:S03]  /*0220*/  LDCU UR6, c[0x0][0x2fc] ;  /* 0x00005f80ff0677ac */ /* 0x000ee60008000800 */
[----:B------:R-:W-:-:S04]  /*0230*/  ISETP.GE.U32.OR P1, PT, R0, UR4, !P1 ;  /* 0x0000000400007c0c */ /* 0x000fc8000cf26470 */
[----:B------:R-:W-:-:S04]  /*0240*/  ISETP.LT.OR P1, PT, R17, 0x1, P1 ;  /* 0x000000011100780c */ /* 0x000fc80000f21670 */
[----:B------:R-:W-:Y:S02]  /*0250*/  ISETP.GE.U32.OR P1, PT, R17, UR4, P1 ;  /* 0x0000000411007c0c */ /* 0x000fe40008f26470 */
[----:B0-----:R-:W-:Y:S02]  /*0260*/  IADD3 R6, P2, PT, R1, UR5, RZ ;  /* 0x0000000501067c10 */ /* 0x001fe4000ff5e0ff */
[----:B-1----:R-:W-:-:S05]  /*0270*/  LEA R4, R21, R4, 0x18 ;  /* 0x0000000415047211 */ /* 0x002fca00078ec0ff */
[----:B------:R-:W-:-:S04]  /*0280*/  IMAD R7, R11, 0x90, R4 ;  /* 0x000000900b077824 */ /* 0x000fc800078e0204 */
[----:B------:R-:W-:Y:S02]  /*0290*/  IMAD R16, R8, 0x18, R7 ;  /* 0x0000001808107824 */ /* 0x000fe400078e0207 */
[----:B---3--:R-:W-:Y:S02]  /*02a0*/  IMAD.X R7, RZ, RZ, UR6, P2 ;  /* 0x00000006ff077e24 */ /* 0x008fe400090e06ff */
[----:B------:R-:W-:-:S05]  /*02b0*/  IMAD R16, R9, 0x4, R16 ;  /* 0x0000000409107824 */ /* 0x000fca00078e0210 */
[----:B--2---:R0:W-:Y:S01]  /*02c0*/  @!P0 STS [R16], R15 ;  /* 0x0000000f10008388 */ /* 0x0041e20000000800 */
[----:B------:R-:W-:Y:S06]  /*02d0*/  BAR.SYNC.DEFER_BLOCKING 0x0 ;  /* 0x0000000000007b1d */ /* 0x000fec0000010000 */
[----:B------:R-:W-:Y:S05]  /*02e0*/  @P1 EXIT ;  /* 0x000000000000194d */ /* 0x000fea0003800000 */
[----:B------:R-:W-:Y:S01]  /*02f0*/  VIADD R4, R8, 0xffffffff ;  /* 0xffffffff08047836 */ /* 0x000fe20000000000 */
[----:B------:R-:W-:-:S04]  /*0300*/  IADD3 R0, PT, PT, R11, -0x1, RZ ;  /* 0xffffffff0b007810 */ /* 0x000fc80007ffe0ff */
[----:B------:R-:W-:-:S04]  /*0310*/  LOP3.LUT R0, R5, R0, R4, 0xfe, !PT ;  /* 0x0000000005007212 */ /* 0x000fc800078efe04 */
[----:B------:R-:W-:-:S13]  /*0320*/  ISETP.GT.U32.AND P0, PT, R0, 0x3, PT ;  /* 0x000000030000780c */ /* 0x000fda0003f04070 */
[----:B------:R-:W-:Y:S05]  /*0330*/  @P0 EXIT ;  /* 0x000000000000094d */ /* 0x000fea0003800000 */
[----:B------:R-:W-:Y:S01]  /*0340*/  ISETP.NE.AND P0, PT, R18, 0x1, PT ;  /* 0x000000011200780c */ /* 0x000fe20003f05270 */
[----:B------:R-:W-:Y:S03]  /*0350*/  BSSY.RECONVERGENT B6, `(.L_x_0) ;  /* 0x000000e000067945 */ /* 0x000fe60003800200 */
[----:B------:R-:W-:-:S04]  /*0360*/  ISETP.NE.OR P0, PT, R19, 0x1, P0 ;  /* 0x000000011300780c */ /* 0x000fc80000705670 */
[----:B------:R-:W-:-:S13]  /*0370*/  ISETP.NE.OR P0, PT, R17, 0x1, P0 ;  /* 0x000000011100780c */ /* 0x000fda0000705670 */
[----:B------:R-:W-:Y:S05]  /*0380*/  @P0 BRA `(.L_x_1) ;  /* 0x0000000000280947 */ /* 0x000fea0003800000 */
[----:B------:R-:W-:Y:S01]  /*0390*/  MOV R0, 0x0 ;  /* 0x0000000000007802 */ /* 0x000fe20000000f00 */
[----:B------:R1:W-:Y:S01]  /*03a0*/  STL.64 [R1], R2 ;  /* 0x0000000201007387 */ /* 0x0003e20000100a00 */
[----:B------:R-:W2:Y:S02]  /*03b0*/  LDCU.64 UR4, c[0x4][0x8] ;  /* 0x01000100ff0477ac */ /* 0x000ea40008000a00 */
[----:B------:R1:W3:Y:S01]  /*03c0*/  LDC.64 R12, c[0x4][R0] ;  /* 0x01000000000c7b82 */ /* 0x0002e20000000a00 */
[----:B------:R1:W-:Y:S04]  /*03d0*/  STL.64 [R1+0x8], R10 ;  /* 0x0000080a01007387 */ /* 0x0003e80000100a00 */
[----:B------:R1:W-:Y:S01]  /*03e0*/  STL.64 [R1+0x10], R8 ;  /* 0x0000100801007387 */ /* 0x0003e20000100a00 */
[----:B--2---:R-:W-:Y:S01]  /*03f0*/  IMAD.U32 R4, RZ, RZ, UR4 ;  /* 0x00000004ff047e24 */ /* 0x004fe2000f8e00ff */
[----:B-1----:R-:W-:-:S07]  /*0400*/  MOV R5, UR5 ;  /* 0x0000000500057c02 */ /* 0x002fce0008000f00 */
[----:B------:R-:W-:-:S07]  /*0410*/  LEPC R20, `(.L_x_1) ;  /* 0x000000001014794e */ /* 0x000fce0000000000 */
[----:B0--3--:R-:W-:Y:S05]  /*0420*/  CALL.ABS.NOINC R12 ;  /* 0x000000000c007343 */ /* 0x009fea0003c00000 */
.L_x_1:
[----:B------:R-:W-:Y:S05]  /*0430*/  BSYNC.RECONVERGENT B6 ;  /* 0x0000000000067941 */ /* 0x000fea0003800200 */
.L_x_0:
[----:B------:R-:W1:Y:S01]  /*0440*/  LDS R4, [R16+-0x4] ;  /* 0xfffffc0010047984 */ /* 0x000e620000000800 */
[----:B------:R-:W2:Y:S01]  /*0450*/  LDCU UR4, c[0x0][0x390] ;  /* 0x00007200ff0477ac */ /* 0x000ea20008000800 */
[----:B------:R-:W3:Y:S02]  /*0460*/  LDC.64 R2, c[0x0][0x388] ;  /* 0x0000e200ff027b82 */ /* 0x000ee40000000a00 */
[----:B------:R-:W4:Y:S04]  /*0470*/  LDS R0, [R16] ;  /* 0x0000000010007984 */ /* 0x000f280000000800 */
[----:B------:R-:W5:Y:S04]  /*0480*/  LDS R7, [R16+0x4] ;  /* 0x0000040010077984 */ /* 0x000f680000000800 */
[----:B------:R-:W5:Y:S04]  /*0490*/  LDS R9, [R16+-0x18] ;  /* 0xffffe80010097984 */ /* 0x000f680000000800 */
[----:B------:R-:W5:Y:S01]  /*04a0*/  LDS R11, [R16+0x18] ;  /* 0x00001800100b7984 */ /* 0x000f620000000800 */
[----:B--2---:R-:W-:-:S03]  /*04b0*/  IMAD R18, R19, UR4, R18 ;  /* 0x0000000413127c24 */ /* 0x004fc6000f8e0212 */
[----:B------:R-:W2:Y:S01]  /*04c0*/  LDS R13, [R16+-0x90] ;  /* 0xffff7000100d7984 */ /* 0x000ea20000000800 */
[----:B------:R-:W-:-:S03]  /*04d0*/  IMAD R17, R18, UR4, R17 ;  /* 0x0000000412117c24 */ /* 0x000fc6000f8e0211 */
[----:B0-----:R-:W0:Y:S01]  /*04e0*/  LDS R15, [R16+0x90] ;  /* 0x00009000100f7984 */ /* 0x001e220000000800 */
[----:B---3--:R-:W-:-:S04]  /*04f0*/  IMAD.WIDE.U32 R2, R17, 0x4, R2 ;  /* 0x0000000411027825 */ /* 0x008fc800078e0002 */
[----:B-1----:R-:W-:-:S04]  /*0500*/  FMUL R5, R4, 0.5 ;  /* 0x3f00000004057820 */ /* 0x002fc80000400000 */
[----:B----4-:R-:W-:-:S04]  /*0510*/  FFMA R0, R0, 0.5, R5 ;  /* 0x3f00000000007823 */ /* 0x010fc80000000005 */
[----:B-----5:R-:W-:-:S04]  /*0520*/  FFMA R0, R7, 0.5, R0 ;  /* 0x3f00000007007823 */ /* 0x020fc80000000000 */
[----:B------:R-:W-:-:S04]  /*0530*/  FFMA R0, R9, 0.5, R0 ;  /* 0x3f00000009007823 */ /* 0x000fc80000000000 */
[----:B------:R-:W-:-:S04]  /*0540*/  FFMA R0, R11, 0.5, R0 ;  /* 0x3f0000000b007823 */ /* 0x000fc80000000000 */
[----:B--2---:R-:W-:-:S04]  /*0550*/  FFMA R0, R13, 0.5, R0 ;  /* 0x3f0000000d007823 */ /* 0x004fc80000000000 */
[----:B0-----:R-:W-:-:S05]  /*0560*/  FFMA R15, R15, 0.5, R0 ;  /* 0x3f0000000f0f7823 */ /* 0x001fca0000000000 */
[----:B------:R-:W-:Y:S01]  /*0570*/  STG.E desc[UR36][R2.64], R15 ;  /* 0x0000000f02007986 */ /* 0x000fe2000c101924 */
[----:B------:R-:W-:Y:S05]  /*0580*/  EXIT ;  /* 0x000000000000794d */ /* 0x000fea0003800000 */
.L_x_2:
[----:B------:R-:W-:-:S00]  /*0590*/  BRA `(.L_x_2) ;  /* 0xfffffffc00fc7947 */ /* 0x000fc0000383ffff */
[----:B------:R-:W-:-:S00]  /*05a0*/  NOP ;  /* 0x0000000000007918 */ /* 0x000fc00000000000 */
        /* <DEDUP_REMOVED lines=13> */
.L_x_4:


//--------------------- .text._Z14stencil_kernelPfS_j --------------------------
	.section	.text._Z14stencil_kernelPfS_j,"ax",@progbits
	.align	128
        .global         _Z14stencil_kernelPfS_j
        .type           _Z14stencil_kernelPfS_j,@function
        .size           _Z14stencil_kernelPfS_j,(.L_x_5 - _Z14stencil_kernelPfS_j)
        .other          _Z14stencil_kernelPfS_j,@"STO_CUDA_ENTRY STV_DEFAULT"
_Z14stencil_kernelPfS_j:
.text._Z14stencil_kernelPfS_j:
[----:B------:R-:W-:Y:S01]  /*0000*/  LDC R1, c[0x0][0x37c] ;  /* 0x0000df00ff017b82 */ /* 0x000fe20000000800 */
[----:B------:R-:W0:Y:S07]  /*0010*/  S2R R4, SR_TID.Y ;  /* 0x0000000000047919 */ /* 0x000e2e0000002200 */
[----:B------:R-:W1:Y:S01]  /*0020*/  LDC R5, c[0x0][0x368] ;  /* 0x0000da00ff057b82 */ /* 0x000e620000000800 */
[----:B------:R-:W1:Y:S01]  /*0030*/  S2R R2, SR_TID.Z ;  /* 0x0000000000027919 */ /* 0x000e620000002300 */
[----:B------:R-:W2:Y:S06]  /*0040*/  S2R R6, SR_TID.X ;  /* 0x0000000000067919 */ /* 0x000eac0000002100 */
[----:B------:R-:W0:Y:S08]  /*0050*/  S2UR UR5, SR_CTAID.Y ;  /* 0x00000000000579c3 */ /* 0x000e300000002600 */
[----:B------:R-:W0:Y:S08]  /*0060*/  LDC R9, c[0x0][0x364] ;  /* 0x0000d900ff097b82 */ /* 0x000e300000000800 */
[----:B------:R-:W1:Y:S08]  /*0070*/  S2UR UR4, SR_CTAID.Z ;  /* 0x00000000000479c3 */ /* 0x000e700000002700 */
[----:B------:R-:W3:Y:S08]  /*0080*/  LDC R0, c[0x0][0x390] ;  /* 0x0000e400ff007b82 */ /* 0x000ef00000000800 */
[----:B------:R-:W2:Y:S01]  /*0090*/  S2UR UR6, SR_CTAID.X ;  /* 0x00000000000679c3 */ /* 0x000ea20000002500 */
[----:B0-----:R-:W-:-:S05]  /*00a0*/  IMAD R9, R9, UR5, R4 ;  /* 0x0000000509097c24 */ /* 0x001fca000f8e0204 */
[----:B------:R-:W-:Y:S02]  /*00b0*/  ISETP.NE.AND P0, PT, R9, RZ, PT ;  /* 0x000000ff0900720c */ /* 0x000fe40003f05270 */
[----:B------:R-:W2:Y:S01]  /*00c0*/  LDC R3, c[0x0][0x360] ;  /* 0x0000d800ff037b82 */ /* 0x000ea20000000800 */
[----:B-1----:R-:W-:-:S05]  /*00d0*/  IMAD R5, R5, UR4, R2 ;  /* 0x0000000405057c24 */ /* 0x002fca000f8e0202 */
[----:B------:R-:W-:Y:S02]  /*00e0*/  ISETP.EQ.OR P0, PT, R5, RZ, !P0 ;  /* 0x000000ff0500720c */ /* 0x000fe40004702670 */
[----:B---3--:R-:W-:-:S04]  /*00f0*/  IADD3 R2, PT, PT, R0, -0x1, RZ ;  /* 0xffffffff00027810 */ /* 0x008fc80007ffe0ff */
[----:B------:R-:W-:-:S04]  /*0100*/  ISETP.GE.U32.OR P0, PT, R5, R2, P0 ;  /* 0x000000020500720c */ /* 0x000fc80000706470 */
[----:B------:R-:W-:Y:S01]  /*0110*/  ISETP.GE.U32.OR P0, PT, R9, R2, P0 ;  /* 0x000000020900720c */ /* 0x000fe20000706470 */
[----:B--2---:R-:W-:-:S05]  /*0120*/  IMAD R4, R3, UR6, R6 ;  /* 0x0000000603047c24 */ /* 0x004fca000f8e0206 */
[----:B------:R-:W-:-:S04]  /*0130*/  ISETP.EQ.OR P0, PT, R4, RZ, P0 ;  /* 0x000000ff0400720c */ /* 0x000fc80000702670 */
[----:B------:R-:W-:-:S13]  /*0140*/  ISETP.GE.U32.OR P0, PT, R4, R2, P0 ;  /* 0x000000020400720c */ /* 0x000fda0000706470 */
[----:B------:R-:W-:Y:S05]  /*0150*/  @P0 EXIT ;  /* 0x000000000000094d */ /* 0x000fea0003800000 */
[----:B------:R-:W0:Y:S01]  /*0160*/  LDC.64 R2, c[0x0][0x380] ;  /* 0x0000e000ff027b82 */ /* 0x000e220000000a00 */
[-C--:B------:R-:W-:Y:S01]  /*0170*/  IMAD R15, R5, R0.reuse, RZ ;  /* 0x00000000050f7224 */ /* 0x080fe200078e02ff */
[----:B------:R-:W1:Y:S01]  /*0180*/  LDCU.64 UR4, c[0x0][0x358] ;  /* 0x00006b00ff0477ac */ /* 0x000e620008000a00 */
[CC--:B------:R-:W-:Y:S02]  /*0190*/  IMAD R7, R9.reuse, R0.reuse, R4 ;  /* 0x0000000009077224 */ /* 0x0c0fe400078e0204 */
[-C--:B------:R-:W-:Y:S02]  /*01a0*/  IMAD R9, R9, R0.reuse, -R0 ;  /* 0x0000000009097224 */ /* 0x080fe400078e0a00 */
[----:B------:R-:W-:-:S03]  /*01b0*/  IMAD R5, R15, R0, R7 ;  /* 0x000000000f057224 */ /* 0x000fc600078e0207 */
[----:B------:R-:W-:Y:S02]  /*01c0*/  IADD3 R6, PT, PT, R4, R9, RZ ;  /* 0x0000000904067210 */ /* 0x000fe40007ffe0ff */
[C---:B------:R-:W-:Y:S02]  /*01d0*/  IADD3 R11, PT, PT, R5.reuse, -0x1, RZ ;  /* 0xffffffff050b7810 */ /* 0x040fe40007ffe0ff */
[----:B------:R-:W-:Y:S01]  /*01e0*/  IADD3 R13, PT, PT, R5, 0x1, RZ ;  /* 0x00000001050d7810 */ /* 0x000fe20007ffe0ff */
[----:B------:R-:W-:Y:S02]  /*01f0*/  IMAD R17, R15, R0, R6 ;  /* 0x000000000f117224 */ /* 0x000fe400078e0206 */
[----:B0-----:R-:W-:-:S04]  /*0200*/  IMAD.WIDE.U32 R10, R11, 0x4, R2 ;  /* 0x000000040b0a7825 */ /* 0x001fc800078e0002 */
[--C-:B------:R-:W-:Y:S01]  /*0210*/  IMAD.WIDE.U32 R8, R5, 0x4, R2.reuse ;  /* 0x0000000405087825 */ /* 0x100fe200078e0002 */
[----:B-1----:R0:W2:Y:S03]  /*0220*/  LDG.E R4, desc[UR4][R10.64] ;  /* 0x000000040a047981 */ /* 0x0020a6000c1e1900 */
[--C-:B------:R-:W-:Y:S01]  /*0230*/  IMAD.WIDE.U32 R12, R13, 0x4, R2.reuse ;  /* 0x000000040d0c7825 */ /* 0x100fe200078e0002 */
[----:B------:R1:W3:Y:S01]  /*0240*/  LDG.E R6, desc[UR4][R8.64] ;  /* 0x0000000408067981 */ /* 0x0002e2000c1e1900 */
[----:B------:R-:W-:Y:S02]  /*0250*/  IADD3 R21, PT, PT, R15, -R0, RZ ;  /* 0x800000000f157210 */ /* 0x000fe40007ffe0ff */
[C---:B------:R-:W-:Y:S01]  /*0260*/  LEA R19, R0.reuse, R17, 0x1 ;  /* 0x0000001100137211 */ /* 0x040fe200078e08ff */
[----:B------:R-:W-:Y:S01]  /*0270*/  IMAD.WIDE.U32 R14, R17, 0x4, R2 ;  /* 0x00000004110e7825 */ /* 0x000fe200078e0002 */
[----:B------:R-:W4:Y:S01]  /*0280*/  LDG.E R13, desc[UR4][R12.64] ;  /* 0x000000040c0d7981 */ /* 0x000f22000c1e1900 */
[----:B------:R-:W-:-:S02]  /*0290*/  LEA R18, R0, R21, 0x1 ;  /* 0x0000001500127211 */ /* 0x000fc400078e08ff */
[-C--:B------:R-:W-:Y:S02]  /*02a0*/  IMAD R21, R21, R0.reuse, R7 ;  /* 0x0000000015157224 */ /* 0x080fe400078e0207 */
[----:B------:R-:W-:Y:S01]  /*02b0*/  IMAD.WIDE.U32 R16, R19, 0x4, R2 ;  /* 0x0000000413107825 */ /* 0x000fe200078e0002 */
[----:B------:R-:W5:Y:S03]  /*02c0*/  LDG.E R15, desc[UR4][R14.64] ;  /* 0x000000040e0f7981 */ /* 0x000f66000c1e1900 */
[----:B------:R-:W-:Y:S02]  /*02d0*/  IMAD R7, R18, R0, R7 ;  /* 0x0000000012077224 */ /* 0x000fe400078e0207 */
[--C-:B0-----:R-:W-:Y:S01]  /*02e0*/  IMAD.WIDE.U32 R10, R21, 0x4, R2.reuse ;  /* 0x00000004150a7825 */ /* 0x101fe200078e0002 */
[----:B------:R-:W5:Y:S03]  /*02f0*/  LDG.E R17, desc[UR4][R16.64] ;  /* 0x0000000410117981 */ /* 0x000f66000c1e1900 */
[----:B-1----:R-:W-:-:S02]  /*0300*/  IMAD.WIDE.U32 R8, R7, 0x4, R2 ;  /* 0x0000000407087825 */ /* 0x002fc400078e0002 */
[----:B------:R-:W5:Y:S01]  /*0310*/  LDG.E R11, desc[UR4][R10.64] ;  /* 0x000000040a0b7981 */ /* 0x000f62000c1e1900 */
[----:B------:R-:W0:Y:S03]  /*0320*/  LDC.64 R2, c[0x0][0x388] ;  /* 0x0000e200ff027b82 */ /* 0x000e260000000a00 */
[----:B------:R-:W5:Y:S01]  /*0330*/  LDG.E R9, desc[UR4][R8.64] ;  /* 0x0000000408097981 */ /* 0x000f62000c1e1900 */
[----:B0-----:R-:W-:-:S04]  /*0340*/  IMAD.WIDE.U32 R2, R5, 0x4, R2 ;  /* 0x0000000405027825 */ /* 0x001fc800078e0002 */
[----:B--2---:R-:W-:-:S04]  /*0350*/  FMUL R7, R4, 0.5 ;  /* 0x3f00000004077820 */ /* 0x004fc80000400000 */
[----:B---3--:R-:W-:-:S04]  /*0360*/  FFMA R6, R6, 0.5, R7 ;  /* 0x3f00000006067823 */ /* 0x008fc80000000007 */
[----:B----4-:R-:W-:-:S04]  /*0370*/  FFMA R6, R13, 0.5, R6 ;  /* 0x3f0000000d067823 */ /* 0x010fc80000000006 */
[----:B-----5:R-:W-:-:S04]  /*0380*/  FFMA R6, R15, 0.5, R6 ;  /* 0x3f0000000f067823 */ /* 0x020fc80000000006 */
[----:B------:R-:W-:-:S04]  /*0390*/  FFMA R6, R17, 0.5, R6 ;  /* 0x3f00000011067823 */ /* 0x000fc80000000006 */
[----:B------:R-:W-:-:S04]  /*03a0*/  FFMA R6, R11, 0.5, R6 ;  /* 0x3f0000000b067823 */ /* 0x000fc80000000006 */
[----:B------:R-:W-:-:S05]  /*03b0*/  FFMA R5, R9, 0.5, R6 ;  /* 0x3f00000009057823 */ /* 0x000fca0000000006 */
[----:B------:R-:W-:Y:S01]  /*03c0*/  STG.E desc[UR4][R2.64], R5 ;  /* 0x0000000502007986 */ /* 0x000fe2000c101904 */
[----:B------:R-:W-:Y:S05]  /*03d0*/  EXIT ;  /* 0x000000000000794d */ /* 0x000fea0003800000 */
.L_x_3:
        /* <DEDUP_REMOVED lines=10> */
.L_x_5:


//--------------------- .nv.global.init           --------------------------
	.section	.nv.global.init,"aw",@progbits
.nv.global.init:
	.type		$str,@object
	.size		$str,(.L_0 - $str)
$str:
        /*0000*/ 	.byte	0x25, 0x64, 0x2c, 0x20, 0x25, 0x64, 0x2c, 0x20, 0x25, 0x64, 0x20, 0x0a, 0x25, 0x64, 0x2c, 0x20
        /*0010*/ 	.byte	0x25, 0x64, 0x2c, 0x20, 0x25, 0x64, 0x20, 0x0a, 0x00
.L_0:


//--------------------- .nv.shared._Z25stencil_kernel_mem_tilingPfS_j --------------------------
	.section	.nv.shared._Z25stencil_kernel_mem_tilingPfS_j,"aw",@nobits
	.sectionflags	@""
	.align	4
.nv.shared._Z25stencil_kernel_mem_tilingPfS_j:
	.zero		1888


//--------------------- .nv.shared.reserved.0     --------------------------
	.section	.nv.shared.reserved.0,"aw",@nobits
	.weak		__nv_reservedSMEM_offset_0_alias
	.size		__nv_reservedSMEM_offset_0_alias, 0, 64
	.other		__nv_reservedSMEM_offset_0_alias,@"STO_CUDA_RESERVED_SHARED STV_DEFAULT"
__nv_reservedSMEM_offset_0_alias:
	.zero		0
	.zero		64


//--------------------- .nv.constant0._Z25stencil_kernel_mem_tilingPfS_j --------------------------
	.section	.nv.constant0._Z25stencil_kernel_mem_tilingPfS_j,"a",@progbits
	.sectionflags	@""
	.align	4
.nv.constant0._Z25stencil_kernel_mem_tilingPfS_j:
	.zero		916


//--------------------- .nv.constant0._Z14stencil_kernelPfS_j --------------------------
	.section	.nv.constant0._Z14stencil_kernelPfS_j,"a",@progbits
	.sectionflags	@""
	.align	4
.nv.constant0._Z14stencil_kernelPfS_j:
	.zero		916


//--------------------- SYMBOLS --------------------------

	.type		.nv.reservedSmem.offset0,@object
	.size		.nv.reservedSmem.offset0,0x4
	.type		.nv.reservedSmem.cap,@object
	.size		.nv.reservedSmem.cap,0x4
	.type		vprintf,@function
